//
// Generated by NVIDIA NVVM Compiler
//
// Compiler Build ID: CL-36424714
// Cuda compilation tools, release 13.0, V13.0.88
// Based on NVVM 20.0.0
//

.version 9.0
.target sm_100
.address_size 64

	// .globl	_Z5saxpyPfS_if

.visible .entry _Z5saxpyPfS_if(
	.param .u64 .ptr .align 1 _Z5saxpyPfS_if_param_0,
	.param .u64 .ptr .align 1 _Z5saxpyPfS_if_param_1,
	.param .u32 _Z5saxpyPfS_if_param_2,
	.param .f32 _Z5saxpyPfS_if_param_3
)
{



}


// ===== COMPILED SASS (sm_100) =====

	.target	sm_100

	.elftype	@"ET_EXEC"


//--------------------- .note.nv.tkinfo           --------------------------
	.section	.note.nv.tkinfo,"",@"SHT_NOTE"
	.sectionflags	@"SHF_NOTE_NV_TKINFO"
	.tkinfo
        /*0018*/ 	.word	0x00000002
        /*0030*/ 	.string	""
        /*0030*/ 	.string	"ptxas"
        /*0030*/ 	.string	"Cuda compilation tools, release 13.0, V13.0.88"
        /*0030*/ 	.string	"Build cuda_13.0.r13.0/compiler.36424714_0"
        /*0030*/ 	.string	"-arch sm_100 -m 64 "



//--------------------- .note.nv.cuinfo           --------------------------
	.section	.note.nv.cuinfo,"",@"SHT_NOTE"
	.sectionflags	@"SHF_NOTE_NV_CUINFO"
        /*0018*/ 	.short	0x0002
        /*001a*/ 	.short	0x0064
        /*001c*/ 	.short	0x0082
	.zero		2


//--------------------- .nv.info                  --------------------------
	.section	.nv.info,"",@"SHT_CUDA_INFO"
	.align	4


	//----- nvinfo : EIATTR_REGCOUNT
	.align		4
        /*0000*/ 	.byte	0x04, 0x2f
        /*0002*/ 	.short	(.L_1 - .L_0)
	.align		4
.L_0:
        /*0004*/ 	.word	index@(_Z5saxpyPfS_if)
        /*0008*/ 	.word	0x00000004


	//----- nvinfo : EIATTR_FRAME_SIZE
	.align		4
.L_1:
        /*000c*/ 	.byte	0x04, 0x11
        /*000e*/ 	.short	(.L_3 - .L_2)
	.align		4
.L_2:
        /*0010*/ 	.word	index@(_Z5saxpyPfS_if)
        /*0014*/ 	.word	0x00000000


	//----- nvinfo : EIATTR_MIN_STACK_SIZE
	.align		4
.L_3:
        /*0018*/ 	.byte	0x04, 0x12
        /*001a*/ 	.short	(.L_5 - .L_4)
	.align		4
.L_4:
        /*001c*/ 	.word	index@(_Z5saxpyPfS_if)
        /*0020*/ 	.word	0x00000000
.L_5:


//--------------------- .nv.compat                --------------------------
	.section	.nv.compat,"",@"SHT_CUDA_COMPAT_INFO"
	.align	4
        /*0000*/ 	.byte	0x02, 0x09, 0x00, 0x00, 0x02, 0x02, 0x01, 0x00, 0x02, 0x05, 0x05, 0x00, 0x03, 0x07, 0x01, 0x01
        /*0010*/ 	.byte	0x02, 0x03, 0x00, 0x00, 0x02, 0x06, 0x01, 0x00, 0x04, 0x0b, 0x08, 0x00, 0x09, 0x00, 0x00, 0x00
        /*0020*/ 	.byte	0x00, 0x00, 0x00, 0x00


//--------------------- .nv.info._Z5saxpyPfS_if   --------------------------
	.section	.nv.info._Z5saxpyPfS_if,"",@"SHT_CUDA_INFO"
	.sectionflags	@""
	.align	4


	//----- nvinfo : EIATTR_CUDA_API_VERSION
	.align		4
        /*0000*/ 	.byte	0x04, 0x37
        /*0002*/ 	.short	(.L_7 - .L_6)
.L_6:
        /*0004*/ 	.word	0x00000082


	//----- nvinfo : EIATTR_KPARAM_INFO
	.align		4
.L_7:
        /*0008*/ 	.byte	0x04, 0x17
        /*000a*/ 	.short	(.L_9 - .L_8)
.L_8:
        /*000c*/ 	.word	0x00000000
        /*0010*/ 	.short	0x0003
        /*0012*/ 	.short	0x0014
        /*0014*/ 	.byte	0x00, 0xf0, 0x11, 0x00


	//----- nvinfo : EIATTR_KPARAM_INFO
	.align		4
.L_9:
        /*0018*/ 	.byte	0x04, 0x17
        /*001a*/ 	.short	(.L_11 - .L_10)
.L_10:
        /*001c*/ 	.word	0x00000000
        /*0020*/ 	.short	0x0002
        /*0022*/ 	.short	0x0010
        /*0024*/ 	.byte	0x00, 0xf0, 0x11, 0x00


	//----- nvinfo : EIATTR_KPARAM_INFO
	.align		4
.L_11:
        /*0028*/ 	.byte	0x04, 0x17
        /*002a*/ 	.short	(.L_13 - .L_12)
.L_12:
        /*002c*/ 	.word	0x00000000
        /*0030*/ 	.short	0x0001
        /*0032*/ 	.short	0x0008
        /*0034*/ 	.byte	0x00, 0xf5, 0x21, 0x00


	//----- nvinfo : EIATTR_KPARAM_INFO
	.align		4
.L_13:
        /*0038*/ 	.byte	0x04, 0x17
        /*003a*/ 	.short	(.L_15 - .L_14)
.L_14:
        /*003c*/ 	.word	0x00000000
        /*0040*/ 	.short	0x0000
        /*0042*/ 	.short	0x0000
        /*0044*/ 	.byte	0x00, 0xf5, 0x21, 0x00


	//----- nvinfo : EIATTR_SPARSE_MMA_MASK
	.align		4
.L_15:
        /*0048*/ 	.byte	0x03, 0x50
        /*004a*/ 	.short	0x0000


	//----- nvinfo : EIATTR_MAXREG_COUNT
	.align		4
        /*004c*/ 	.byte	0x03, 0x1b
        /*004e*/ 	.short	0x00ff


	//----- nvinfo : EIATTR_MERCURY_ISA_VERSION
	.align		4
        /*0050*/ 	.byte	0x03, 0x5f
        /*0052*/ 	.short	0x0101


	//----- nvinfo : EIATTR_VRC_CTA_INIT_COUNT
	.align		4
        /*0054*/ 	.byte	0x02, 0x4a
	.zero		1
	.zero		1


	//----- nvinfo : EIATTR_EXIT_INSTR_OFFSETS
	.align		4
        /*0058*/ 	.byte	0x04, 0x1c
        /*005a*/ 	.short	(.L_17 - .L_16)


	//   ....[0]....
.L_16:
        /*005c*/ 	.word	0x00000010


	//----- nvinfo : EIATTR_CBANK_PARAM_SIZE
	.align		4
.L_17:
        /*0060*/ 	.byte	0x03, 0x19
        /*0062*/ 	.short	0x0018


	//----- nvinfo : EIATTR_PARAM_CBANK
	.align		4
        /*0064*/ 	.byte	0x04, 0x0a
        /*0066*/ 	.short	(.L_19 - .L_18)
	.align		4
.L_18:
        /*0068*/ 	.word	index@(.nv.constant0._Z5saxpyPfS_if)
        /*006c*/ 	.short	0x0380
        /*006e*/ 	.short	0x0018


	//----- nvinfo : EIATTR_SW_WAR
	.align		4
.L_19:
        /*0070*/ 	.byte	0x04, 0x36
        /*0072*/ 	.short	(.L_21 - .L_20)
.L_20:
        /*0074*/ 	.word	0x00000008
.L_21:


//--------------------- .nv.callgraph             --------------------------
	.section	.nv.callgraph,"",@"SHT_CUDA_CALLGRAPH"
	.align	4
	.sectionentsize	8
	.align		4
        /*0000*/ 	.word	0x00000000
	.align		4
        /*0004*/ 	.word	0xffffffff
	.align		4
        /*0008*/ 	.word	0x00000000
	.align		4
        /*000c*/ 	.word	0xfffffffe
	.align		4
        /*0010*/ 	.word	0x00000000
	.align		4
        /*0014*/ 	.word	0xfffffffd
	.align		4
        /*0018*/ 	.word	0x00000000
	.align		4
        /*001c*/ 	.word	0xfffffffc


//--------------------- .text._Z5saxpyPfS_if      --------------------------
	.section	.text._Z5saxpyPfS_if,"ax",@progbits
	.align	128
        .global         _Z5saxpyPfS_if
        .type           _Z5saxpyPfS_if,@function
        .size           _Z5saxpyPfS_if,(.L_x_1 - _Z5saxpyPfS_if)
        .other          _Z5saxpyPfS_if,@"STO_CUDA_ENTRY STV_DEFAULT"
_Z5saxpyPfS_if:
.text._Z5saxpyPfS_if:
[----:B------:R-:W-:Y:S01]  /*0000*/  LDC R1, c[0x0][0x37c] ;  /* 0x0000df00ff017b82 */ /* 0x000fe20000000800 */
[----:B------:R-:W-:Y:S05]  /*0010*/  EXIT ;  /* 0x000000000000794d */ /* 0x000fea0003800000 */
.L_x_0:
[----:B------:R-:W-:-:S00]  /*0020*/  BRA `(.L_x_0) ;  /* 0xfffffffc00fc7947 */ /* 0x000fc0000383ffff */
[----:B------:R-:W-:-:S00]  /*0030*/  NOP ;  /* 0x0000000000007918 */ /* 0x000fc00000000000 */
        /* <DEDUP_REMOVED lines=12> */
.L_x_1:


//--------------------- .nv.shared.reserved.0     --------------------------
	.section	.nv.shared.reserved.0,"aw",@nobits
	.weak		__nv_reservedSMEM_offset_0_alias
	.size		__nv_reservedSMEM_offset_0_alias, 0, 64
	.other		__nv_reservedSMEM_offset_0_alias,@"STO_CUDA_RESERVED_SHARED STV_DEFAULT"
__nv_reservedSMEM_offset_0_alias:
	.zero		0
	.zero		64


//--------------------- .nv.constant0._Z5saxpyPfS_if --------------------------
	.section	.nv.constant0._Z5saxpyPfS_if,"a",@progbits
	.sectionflags	@""
	.align	4
.nv.constant0._Z5saxpyPfS_if:
	.zero		920


//--------------------- SYMBOLS --------------------------

	.type		.nv.reservedSmem.offset0,@object
	.size		.nv.reservedSmem.offset0,0x4
